	.headerflags	@"EF_CUDA_TEXMODE_UNIFIED EF_CUDA_64BIT_ADDRESS EF_CUDA_ACCELERATORS EF_CUDA_SM90 EF_CUDA_VIRTUAL_SM(EF_CUDA_SM90)"
	.elftype	@"ET_EXEC"


//--------------------- .nv.info                  --------------------------
	.section	.nv.info,"",@"SHT_CUDA_INFO"
	.align	4


	//----- nvinfo : EIATTR_REGCOUNT
	.align		4
        /*0000*/ 	.byte	0x04, 0x2f
        /*0002*/ 	.short	(.L_3 - .L_2)
	.align		4
.L_2:
        /*0004*/ 	.word	index@(triton_poi_fused__native_batch_norm_legit_no_training_add_native_batch_norm_backward_relu_17)
        /*0008*/ 	.word	0x00000015


	//----- nvinfo : EIATTR_MIN_STACK_SIZE
	.align		4
.L_3:
        /*000c*/ 	.byte	0x04, 0x12
        /*000e*/ 	.short	(.L_5 - .L_4)
	.align		4
.L_4:
        /*0010*/ 	.word	index@(triton_poi_fused__native_batch_norm_legit_no_training_add_native_batch_norm_backward_relu_17)
        /*0014*/ 	.word	0x00000000


	//----- nvinfo : EIATTR_FRAME_SIZE
	.align		4
.L_5:
        /*0018*/ 	.byte	0x04, 0x11
        /*001a*/ 	.short	(.L_7 - .L_6)
	.align		4
.L_6:
        /*001c*/ 	.word	index@(triton_poi_fused__native_batch_norm_legit_no_training_add_native_batch_norm_backward_relu_17)
        /*0020*/ 	.word	0x00000000


	//----- nvinfo : EIATTR_MIN_STACK_SIZE
	.align		4
.L_7:
        /*0024*/ 	.byte	0x04, 0x12
        /*0026*/ 	.short	(.L_9 - .L_8)
	.align		4
.L_8:
        /*0028*/ 	.word	index@(triton_poi_fused__native_batch_norm_legit_no_training_add_native_batch_norm_backward_relu_17)
        /*002c*/ 	.word	0x00000000
.L_9:


//--------------------- .nv.info.triton_poi_fused__native_batch_norm_legit_no_training_add_native_batch_norm_backward_relu_17 --------------------------
	.section	.nv.info.triton_poi_fused__native_batch_norm_legit_no_training_add_native_batch_norm_backward_relu_17,"",@"SHT_CUDA_INFO"
	.sectionflags	@""
	.align	4


	//----- nvinfo : EIATTR_CUDA_API_VERSION
	.align		4
        /*0000*/ 	.byte	0x04, 0x37
        /*0002*/ 	.short	(.L_11 - .L_10)
.L_10:
        /*0004*/ 	.word	0x0000007c


	//----- nvinfo : EIATTR_KPARAM_INFO
	.align		4
.L_11:
        /*0008*/ 	.byte	0x04, 0x17
        /*000a*/ 	.short	(.L_13 - .L_12)
.L_12:
        /*000c*/ 	.word	0x00000000
        /*0010*/ 	.short	0x0008
        /*0012*/ 	.short	0x0040
        /*0014*/ 	.byte	0x00, 0xf0, 0x11, 0x00


	//----- nvinfo : EIATTR_KPARAM_INFO
	.align		4
.L_13:
        /*0018*/ 	.byte	0x04, 0x17
        /*001a*/ 	.short	(.L_15 - .L_14)
.L_14:
        /*001c*/ 	.word	0x00000000
        /*0020*/ 	.short	0x0007
        /*0022*/ 	.short	0x0038
        /*0024*/ 	.byte	0x00, 0xf4, 0x21, 0x00


	//----- nvinfo : EIATTR_KPARAM_INFO
	.align		4
.L_15:
        /*0028*/ 	.byte	0x04, 0x17
        /*002a*/ 	.short	(.L_17 - .L_16)
.L_16:
        /*002c*/ 	.word	0x00000000
        /*0030*/ 	.short	0x0006
        /*0032*/ 	.short	0x0030
        /*0034*/ 	.byte	0x00, 0xf4, 0x21, 0x00


	//----- nvinfo : EIATTR_KPARAM_INFO
	.align		4
.L_17:
        /*0038*/ 	.byte	0x04, 0x17
        /*003a*/ 	.short	(.L_19 - .L_18)
.L_18:
        /*003c*/ 	.word	0x00000000
        /*0040*/ 	.short	0x0005
        /*0042*/ 	.short	0x0028
        /*0044*/ 	.byte	0x00, 0xf4, 0x21, 0x00


	//----- nvinfo : EIATTR_KPARAM_INFO
	.align		4
.L_19:
        /*0048*/ 	.byte	0x04, 0x17
        /*004a*/ 	.short	(.L_21 - .L_20)
.L_20:
        /*004c*/ 	.word	0x00000000
        /*0050*/ 	.short	0x0004
        /*0052*/ 	.short	0x0020
        /*0054*/ 	.byte	0x00, 0xf4, 0x21, 0x00


	//----- nvinfo : EIATTR_KPARAM_INFO
	.align		4
.L_21:
        /*0058*/ 	.byte	0x04, 0x17
        /*005a*/ 	.short	(.L_23 - .L_22)
.L_22:
        /*005c*/ 	.word	0x00000000
        /*0060*/ 	.short	0x0003
        /*0062*/ 	.short	0x0018
        /*0064*/ 	.byte	0x00, 0xf4, 0x21, 0x00


	//----- nvinfo : EIATTR_KPARAM_INFO
	.align		4
.L_23:
        /*0068*/ 	.byte	0x04, 0x17
        /*006a*/ 	.short	(.L_25 - .L_24)
.L_24:
        /*006c*/ 	.word	0x00000000
        /*0070*/ 	.short	0x0002
        /*0072*/ 	.short	0x0010
        /*0074*/ 	.byte	0x00, 0xf4, 0x21, 0x00


	//----- nvinfo : EIATTR_KPARAM_INFO
	.align		4
.L_25:
        /*0078*/ 	.byte	0x04, 0x17
        /*007a*/ 	.short	(.L_27 - .L_26)
.L_26:
        /*007c*/ 	.word	0x00000000
        /*0080*/ 	.short	0x0001
        /*0082*/ 	.short	0x0008
        /*0084*/ 	.byte	0x00, 0xf4, 0x21, 0x00


	//----- nvinfo : EIATTR_KPARAM_INFO
	.align		4
.L_27:
        /*0088*/ 	.byte	0x04, 0x17
        /*008a*/ 	.short	(.L_29 - .L_28)
.L_28:
        /*008c*/ 	.word	0x00000000
        /*0090*/ 	.short	0x0000
        /*0092*/ 	.short	0x0000
        /*0094*/ 	.byte	0x00, 0xf4, 0x21, 0x00


	//----- nvinfo : EIATTR_SPARSE_MMA_MASK
	.align		4
.L_29:
        /*0098*/ 	.byte	0x03, 0x50
        /*009a*/ 	.short	0x0000


	//----- nvinfo : EIATTR_MAXREG_COUNT
	.align		4
        /*009c*/ 	.byte	0x03, 0x1b
        /*009e*/ 	.short	0x00ff


	//----- nvinfo : EIATTR_EXIT_INSTR_OFFSETS
	.align		4
        /*00a0*/ 	.byte	0x04, 0x1c
        /*00a2*/ 	.short	(.L_31 - .L_30)


	//   ....[0]....
.L_30:
        /*00a4*/ 	.word	0x00000450


	//----- nvinfo : EIATTR_REQNTID
	.align		4
.L_31:
        /*00a8*/ 	.byte	0x04, 0x10
        /*00aa*/ 	.short	(.L_33 - .L_32)
.L_32:
        /*00ac*/ 	.word	0x00000100
        /*00b0*/ 	.word	0x00000001
        /*00b4*/ 	.word	0x00000001


	//----- nvinfo : EIATTR_CBANK_PARAM_SIZE
	.align		4
.L_33:
        /*00b8*/ 	.byte	0x03, 0x19
        /*00ba*/ 	.short	0x0044


	//----- nvinfo : EIATTR_PARAM_CBANK
	.align		4
        /*00bc*/ 	.byte	0x04, 0x0a
        /*00be*/ 	.short	(.L_35 - .L_34)
	.align		4
.L_34:
        /*00c0*/ 	.word	index@(.nv.constant0.triton_poi_fused__native_batch_norm_legit_no_training_add_native_batch_norm_backward_relu_17)
        /*00c4*/ 	.short	0x0210
        /*00c6*/ 	.short	0x0044


	//----- nvinfo : EIATTR_SW_WAR
	.align		4
.L_35:
        /*00c8*/ 	.byte	0x04, 0x36
        /*00ca*/ 	.short	(.L_37 - .L_36)
.L_36:
        /*00cc*/ 	.word	0x00000008
.L_37:


//--------------------- .nv.callgraph             --------------------------
	.section	.nv.callgraph,"",@"SHT_CUDA_CALLGRAPH"
	.align	4
	.sectionentsize	8
	.align		4
        /*0000*/ 	.word	0x00000000
	.align		4
        /*0004*/ 	.word	0xffffffff
	.align		4
        /*0008*/ 	.word	0x00000000
	.align		4
        /*000c*/ 	.word	0xfffffffe
	.align		4
        /*0010*/ 	.word	0x00000000
	.align		4
        /*0014*/ 	.word	0xfffffffd
	.align		4
        /*0018*/ 	.word	0x00000000
	.align		4
        /*001c*/ 	.word	0xfffffffc


//--------------------- .nv.constant4             --------------------------
	.section	.nv.constant4,"a",@progbits
	.align	8
	.align		8
.nv.constant4:
        /*0000*/ 	.dword	_$_str
	.align		8
        /*0008*/ 	.dword	_$_str_$_2


//--------------------- .text.triton_poi_fused__native_batch_norm_legit_no_training_add_native_batch_norm_backward_relu_17 --------------------------
	.section	.text.triton_poi_fused__native_batch_norm_legit_no_training_add_native_batch_norm_backward_relu_17,"ax",@progbits
	.align	128
        .global         triton_poi_fused__native_batch_norm_legit_no_training_add_native_batch_norm_backward_relu_17
        .type           triton_poi_fused__native_batch_norm_legit_no_training_add_native_batch_norm_backward_relu_17,@function
        .size           triton_poi_fused__native_batch_norm_legit_no_training_add_native_batch_norm_backward_relu_17,(.L_x_1 - triton_poi_fused__native_batch_norm_legit_no_training_add_native_batch_norm_backward_relu_17)
        .other          triton_poi_fused__native_batch_norm_legit_no_training_add_native_batch_norm_backward_relu_17,@"STO_CUDA_ENTRY STV_DEFAULT"
triton_poi_fused__native_batch_norm_legit_no_training_add_native_batch_norm_backward_relu_17:
.text.triton_poi_fused__native_batch_norm_legit_no_training_add_native_batch_norm_backward_relu_17:
[----:B------:R-:W-:Y:S01]  /*0000*/  LDC R1, c[0x0][0x28] ;  /* 0x00000a00ff017b82 */ /* 0x000fe20000000800 */
[----:B------:R-:W1:Y:S07]  /*0010*/  S2R R0, SR_TID.X ;  /* 0x0000000000007919 */ /* 0x000e6e0000002100 */
[----:B------:R-:W2:Y:S01]  /*0020*/  LDC.64 R2, c[0x0][0x228] ;  /* 0x00008a00ff027b82 */ /* 0x000ea20000000a00 */
[----:B------:R-:W-:Y:S01]  /*0030*/  ULDC.64 UR4, c[0x0][0x208] ;  /* 0x0000820000047ab9 */ /* 0x000fe20000000a00 */
[----:B------:R-:W3:Y:S06]  /*0040*/  S2R R7, SR_CTAID.X ;  /* 0x0000000000077919 */ /* 0x000eec0000002500 */
[----:B------:R-:W4:Y:S08]  /*0050*/  LDC.64 R10, c[0x0][0x218] ;  /* 0x00008600ff0a7b82 */ /* 0x000f300000000a00 */
[----:B------:R-:W5:Y:S08]  /*0060*/  LDC.64 R12, c[0x0][0x220] ;  /* 0x00008800ff0c7b82 */ /* 0x000f700000000a00 */
[----:B------:R-:W5:Y:S01]  /*0070*/  LDC.64 R8, c[0x0][0x238] ;  /* 0x00008e00ff087b82 */ /* 0x000f620000000a00 */
[----:B-1----:R-:W-:-:S07]  /*0080*/  SHF.L.U32 R0, R0, 0x1, RZ ;  /* 0x0000000100007819 */ /* 0x002fce00000006ff */
[----:B------:R-:W1:Y:S01]  /*0090*/  LDC.64 R14, c[0x0][0x230] ;  /* 0x00008c00ff0e7b82 */ /* 0x000e620000000a00 */
[----:B---3--:R-:W-:Y:S02]  /*00a0*/  SHF.R.S32.HI R5, RZ, 0x16, R7 ;  /* 0x00000016ff057819 */ /* 0x008fe40000011407 */
[----:B------:R-:W-:Y:S02]  /*00b0*/  LOP3.LUT R0, R0, 0x1fe, RZ, 0xc0, !PT ;  /* 0x000001fe00007812 */ /* 0x000fe400078ec0ff */
[----:B------:R-:W-:Y:S02]  /*00c0*/  SGXT R5, R5, 0x1 ;  /* 0x000000010505781a */ /* 0x000fe40000000200 */
[----:B------:R-:W-:-:S04]  /*00d0*/  LEA R0, R7, R0, 0x9 ;  /* 0x0000000007007211 */ /* 0x000fc800078e48ff */
[----:B------:R-:W-:-:S04]  /*00e0*/  LEA.HI R5, R5, R0, RZ, 0x6 ;  /* 0x0000000005057211 */ /* 0x000fc800078f30ff */
[----:B------:R-:W-:-:S04]  /*00f0*/  LOP3.LUT R5, R5, 0xffffffc0, RZ, 0xc0, !PT ;  /* 0xffffffc005057812 */ /* 0x000fc800078ec0ff */
[----:B------:R-:W-:Y:S02]  /*0100*/  IADD3 R6, R0, -R5, RZ ;  /* 0x8000000500067210 */ /* 0x000fe40007ffe0ff */
[----:B------:R-:W3:Y:S03]  /*0110*/  LDC.64 R4, c[0x0][0x210] ;  /* 0x00008400ff047b82 */ /* 0x000ee60000000a00 */
[----:B--2---:R-:W-:-:S06]  /*0120*/  IMAD.WIDE R2, R6, 0x4, R2 ;  /* 0x0000000406027825 */ /* 0x004fcc00078e0202 */
[----:B------:R-:W2:Y:S01]  /*0130*/  LDG.E.EL.64 R2, desc[UR4][R2.64] ;  /* 0x0000000402027981 */ /* 0x000ea2000c2e1b00 */
[----:B----4-:R-:W-:-:S04]  /*0140*/  IMAD.WIDE R10, R0, 0x4, R10 ;  /* 0x00000004000a7825 */ /* 0x010fc800078e020a */
[C---:B-----5:R-:W-:Y:S02]  /*0150*/  IMAD.WIDE R12, R6.reuse, 0x4, R12 ;  /* 0x00000004060c7825 */ /* 0x060fe400078e020c */
[----:B------:R-:W4:Y:S02]  /*0160*/  LDG.E.64 R10, desc[UR4][R10.64] ;  /* 0x000000040a0a7981 */ /* 0x000f24000c1e1b00 */
[----:B0-----:R-:W-:Y:S02]  /*0170*/  IMAD.WIDE R8, R6, 0x4, R8 ;  /* 0x0000000406087825 */ /* 0x001fe400078e0208 */
[----:B------:R-:W5:Y:S02]  /*0180*/  LDG.E.EL.64 R12, desc[UR4][R12.64] ;  /* 0x000000040c0c7981 */ /* 0x000f64000c2e1b00 */
[----:B---3--:R-:W-:Y:S02]  /*0190*/  IMAD.WIDE R4, R0, 0x4, R4 ;  /* 0x0000000400047825 */ /* 0x008fe400078e0204 */
[----:B------:R-:W3:Y:S04]  /*01a0*/  LDG.E.EL.64 R8, desc[UR4][R8.64] ;  /* 0x0000000408087981 */ /* 0x000ee8000c2e1b00 */
[----:B------:R-:W4:Y:S01]  /*01b0*/  LDG.E.64 R4, desc[UR4][R4.64] ;  /* 0x0000000404047981 */ /* 0x000f22000c1e1b00 */
[----:B-1----:R-:W-:-:S05]  /*01c0*/  IMAD.WIDE R14, R6, 0x4, R14 ;  /* 0x00000004060e7825 */ /* 0x002fca00078e020e */
[----:B------:R4:W3:Y:S01]  /*01d0*/  LDG.E.EL.64 R6, desc[UR4][R14.64] ;  /* 0x000000040e067981 */ /* 0x0008e2000c2e1b00 */
[----:B------:R-:W-:Y:S01]  /*01e0*/  HFMA2.MMA R18, -RZ, RZ, 1.625, 0 ;  /* 0x3e800000ff127435 */ /* 0x000fe200000001ff */
[----:B--2---:R-:W-:Y:S01]  /*01f0*/  FADD R2, R2, 9.9999997473787516356e-06 ;  /* 0x3727c5ac02027421 */ /* 0x004fe20000000000 */
[----:B------:R-:W-:-:S03]  /*0200*/  FADD R3, R3, 9.9999997473787516356e-06 ;  /* 0x3727c5ac03037421 */ /* 0x000fc60000000000 */
[----:B------:R-:W0:Y:S08]  /*0210*/  MUFU.SQRT R16, R2 ;  /* 0x0000000200107308 */ /* 0x000e300000002000 */
[----:B------:R1:W2:Y:S01]  /*0220*/  MUFU.SQRT R17, R3 ;  /* 0x0000000300117308 */ /* 0x0002a20000002000 */
[C---:B0-----:R-:W-:Y:S02]  /*0230*/  FSETP.GT.AND P0, PT, R16.reuse, 8.50705917302346158658e+37, PT ;  /* 0x7e8000001000780b */ /* 0x041fe40003f04000 */
[----:B------:R-:W-:Y:S01]  /*0240*/  FSETP.GEU.AND P2, PT, R16, 1.175494350822287508e-38, PT ;  /* 0x008000001000780b */ /* 0x000fe20003f4e000 */
[----:B----4-:R-:W-:Y:S01]  /*0250*/  FADD R14, R5, R11 ;  /* 0x0000000b050e7221 */ /* 0x010fe20000000000 */
[----:B-1----:R-:W0:Y:S01]  /*0260*/  LDC.64 R2, c[0x0][0x240] ;  /* 0x00009000ff027b82 */ /* 0x002e220000000a00 */
[----:B--2---:R-:W-:-:S02]  /*0270*/  FSETP.GT.AND P1, PT, R17, 8.50705917302346158658e+37, PT ;  /* 0x7e8000001100780b */ /* 0x004fc40003f24000 */
[----:B------:R-:W-:-:S06]  /*0280*/  FSETP.GEU.AND P3, PT, R17, 1.175494350822287508e-38, PT ;  /* 0x008000001100780b */ /* 0x000fcc0003f6e000 */
[----:B------:R-:W-:-:S04]  /*0290*/  @P0 FMUL R16, R16, 0.25 ;  /* 0x3e80000010100820 */ /* 0x000fc80000400000 */
[----:B------:R-:W-:Y:S01]  /*02a0*/  @!P2 FMUL R16, R16, 16777216 ;  /* 0x4b8000001010a820 */ /* 0x000fe20000400000 */
[----:B------:R-:W-:-:S04]  /*02b0*/  @P1 FMUL R17, R17, 0.25 ;  /* 0x3e80000011111820 */ /* 0x000fc80000400000 */
[----:B------:R-:W-:Y:S01]  /*02c0*/  @!P3 FMUL R17, R17, 16777216 ;  /* 0x4b8000001111b820 */ /* 0x000fe20000400000 */
[----:B------:R-:W1:Y:S01]  /*02d0*/  MUFU.RCP R16, R16 ;  /* 0x0000001000107308 */ /* 0x000e620000001000 */
[----:B------:R-:W-:-:S07]  /*02e0*/  FSEL R15, R18, 1, P0 ;  /* 0x3f800000120f7808 */ /* 0x000fce0000000000 */
[----:B------:R-:W2:Y:S01]  /*02f0*/  MUFU.RCP R17, R17 ;  /* 0x0000001100117308 */ /* 0x000ea20000001000 */
[----:B------:R-:W-:Y:S01]  /*0300*/  FSEL R18, R18, 1, P1 ;  /* 0x3f80000012127808 */ /* 0x000fe20000800000 */
[----:B------:R-:W-:Y:S02]  /*0310*/  FADD R11, R4, R10 ;  /* 0x0000000a040b7221 */ /* 0x000fe40000000000 */
[----:B------:R-:W4:Y:S01]  /*0320*/  LDC.64 R4, c[0x0][0x248] ;  /* 0x00009200ff047b82 */ /* 0x000f220000000a00 */
[----:B------:R-:W-:Y:S01]  /*0330*/  @!P2 FMUL R15, R15, 16777216 ;  /* 0x4b8000000f0fa820 */ /* 0x000fe20000400000 */
[----:B------:R-:W-:Y:S01]  /*0340*/  @!P3 FMUL R18, R18, 16777216 ;  /* 0x4b8000001212b820 */ /* 0x000fe20000400000 */
[----:B-----5:R-:W-:Y:S01]  /*0350*/  FADD R13, -R13, R14 ;  /* 0x0000000e0d0d7221 */ /* 0x020fe20000000100 */
[----:B------:R-:W-:Y:S01]  /*0360*/  FADD R12, -R12, R11 ;  /* 0x0000000b0c0c7221 */ /* 0x000fe20000000100 */
[----:B-1----:R-:W-:Y:S01]  /*0370*/  FMUL R15, R16, R15 ;  /* 0x0000000f100f7220 */ /* 0x002fe20000400000 */
[----:B--2---:R-:W-:-:S03]  /*0380*/  FMUL R18, R17, R18 ;  /* 0x0000001211127220 */ /* 0x004fc60000400000 */
[----:B------:R-:W-:Y:S01]  /*0390*/  FMUL R15, R12, R15 ;  /* 0x0000000f0c0f7220 */ /* 0x000fe20000400000 */
[----:B------:R-:W-:-:S03]  /*03a0*/  FMUL R18, R13, R18 ;  /* 0x000000120d127220 */ /* 0x000fc60000400000 */
[----:B---3--:R-:W-:Y:S01]  /*03b0*/  FFMA R6, R6, R15, R8 ;  /* 0x0000000f06067223 */ /* 0x008fe20000000008 */
[----:B------:R-:W-:-:S04]  /*03c0*/  FFMA R7, R7, R18, R9 ;  /* 0x0000001207077223 */ /* 0x000fc80000000009 */
[----:B------:R-:W-:Y:S02]  /*03d0*/  FSETP.GEU.AND P0, PT, R6, RZ, PT ;  /* 0x000000ff0600720b */ /* 0x000fe40003f0e000 */
[C---:B------:R-:W-:Y:S01]  /*03e0*/  FSETP.GEU.AND P1, PT, R7.reuse, RZ, PT ;  /* 0x000000ff0700720b */ /* 0x040fe20003f2e000 */
[----:B0-----:R-:W-:Y:S01]  /*03f0*/  IMAD.WIDE R2, R0, 0x4, R2 ;  /* 0x0000000400027825 */ /* 0x001fe200078e0202 */
[----:B------:R-:W-:Y:S02]  /*0400*/  FSEL R6, R6, RZ, P0 ;  /* 0x000000ff06067208 */ /* 0x000fe40000000000 */
[----:B------:R-:W-:Y:S01]  /*0410*/  FSEL R7, R7, RZ, P1 ;  /* 0x000000ff07077208 */ /* 0x000fe20000800000 */
[----:B----4-:R-:W-:-:S04]  /*0420*/  IMAD.WIDE R4, R0, 0x4, R4 ;  /* 0x0000000400047825 */ /* 0x010fc800078e0204 */
[----:B------:R-:W-:Y:S04]  /*0430*/  STG.E.64 desc[UR4][R2.64], R6 ;  /* 0x0000000602007986 */ /* 0x000fe8000c101b04 */
[----:B------:R-:W-:Y:S01]  /*0440*/  STG.E.64 desc[UR4][R4.64], R12 ;  /* 0x0000000c04007986 */ /* 0x000fe2000c101b04 */
[----:B------:R-:W-:Y:S05]  /*0450*/  EXIT ;  /* 0x000000000000794d */ /* 0x000fea0003800000 */
.L_x_0:
[----:B------:R-:W-:-:S00]  /*0460*/  BRA `(.L_x_0) ;  /* 0xfffffffc00fc7947 */ /* 0x000fc0000383ffff */
[----:B------:R-:W-:-:S00]  /*0470*/  NOP ;  /* 0x0000000000007918 */ /* 0x000fc00000000000 */
        /* <DEDUP_REMOVED lines=8> */
.L_x_1:


//--------------------- .nv.global.init           --------------------------
	.section	.nv.global.init,"aw",@progbits
.nv.global.init:
	.type		_$_str,@object
	.size		_$_str,(_$_str_$_2 - _$_str)
_$_str:
        /*0000*/ 	.byte	0x5f, 0x5f, 0x43, 0x55, 0x44, 0x41, 0x5f, 0x46, 0x54, 0x5a, 0x00
	.type		_$_str_$_2,@object
	.size		_$_str_$_2,(.L_1 - _$_str_$_2)
_$_str_$_2:
        /*000b*/ 	.byte	0x5f, 0x5f, 0x43, 0x55, 0x44, 0x41, 0x5f, 0x50, 0x52, 0x45, 0x43, 0x5f, 0x53, 0x51, 0x52, 0x54
        /*001b*/ 	.byte	0x00
.L_1:


//--------------------- .nv.constant0.triton_poi_fused__native_batch_norm_legit_no_training_add_native_batch_norm_backward_relu_17 --------------------------
	.section	.nv.constant0.triton_poi_fused__native_batch_norm_legit_no_training_add_native_batch_norm_backward_relu_17,"a",@progbits
	.sectionflags	@""
	.align	4
.nv.constant0.triton_poi_fused__native_batch_norm_legit_no_training_add_native_batch_norm_backward_relu_17:
	.zero		596
